//
// Generated by NVIDIA NVVM Compiler
//
// Compiler Build ID: CL-36424714
// Cuda compilation tools, release 13.0, V13.0.88
// Based on NVVM 20.0.0
//

.version 9.0
.target sm_100
.address_size 64

	// .globl	cal_pi

.visible .entry cal_pi(
	.param .u64 .ptr .align 1 cal_pi_param_0,
	.param .u32 cal_pi_param_1,
	.param .f32 cal_pi_param_2,
	.param .u32 cal_pi_param_3,
	.param .u32 cal_pi_param_4
)
{
	.reg .pred 	%p<7>;
	.reg .b32 	%r<34>;
	.reg .b32 	%f<29>;
	.reg .b64 	%rd<5>;
	.reg .b64 	%fd<44>;

	ld.param.u64 	%rd2, [cal_pi_param_0];
	ld.param.u32 	%r12, [cal_pi_param_1];
	ld.param.f32 	%f9, [cal_pi_param_2];
	ld.param.u32 	%r13, [cal_pi_param_3];
	ld.param.u32 	%r14, [cal_pi_param_4];
	mov.u32 	%r15, %ctaid.x;
	mov.u32 	%r16, %ntid.x;
	mov.u32 	%r17, %tid.x;
	mad.lo.s32 	%r32, %r15, %r16, %r17;
	setp.ge.s32 	%p1, %r32, %r12;
	@%p1 bra 	$L__BB0_7;
	cvta.to.global.u64 	%rd3, %rd2;
	cvt.f64.f32 	%fd1, %f9;
	mul.wide.s32 	%rd4, %r32, 4;
	add.s64 	%rd1, %rd3, %rd4;
	mul.lo.s32 	%r2, %r14, %r13;
	ld.global.f32 	%f28, [%rd1];
	add.s32 	%r18, %r32, %r2;
	max.s32 	%r19, %r12, %r18;
	setp.lt.s32 	%p2, %r18, %r12;
	selp.u32 	%r20, 1, 0, %p2;
	add.s32 	%r21, %r18, %r20;
	sub.s32 	%r22, %r19, %r21;
	div.u32 	%r23, %r22, %r2;
	add.s32 	%r3, %r23, %r20;
	and.b32  	%r24, %r3, 3;
	setp.eq.s32 	%p3, %r24, 3;
	@%p3 bra 	$L__BB0_4;
	add.s32 	%r25, %r3, 1;
	and.b32  	%r26, %r25, 3;
	neg.s32 	%r30, %r26;
$L__BB0_3:
	.pragma "nounroll";
	cvt.rn.f64.s32 	%fd2, %r32;
	add.f64 	%fd3, %fd2, 0d3FE0000000000000;
	mul.f64 	%fd4, %fd3, %fd1;
	cvt.rn.f32.f64 	%f11, %fd4;
	mul.f32 	%f12, %f11, %f11;
	cvt.f64.f32 	%fd5, %f12;
	add.f64 	%fd6, %fd5, 0d3FF0000000000000;
	mov.f64 	%fd7, 0d4010000000000000;
	div.rn.f64 	%fd8, %fd7, %fd6;
	cvt.f64.f32 	%fd9, %f28;
	add.f64 	%fd10, %fd8, %fd9;
	cvt.rn.f32.f64 	%f28, %fd10;
	add.s32 	%r32, %r32, %r2;
	add.s32 	%r30, %r30, 1;
	setp.ne.s32 	%p4, %r30, 0;
	@%p4 bra 	$L__BB0_3;
$L__BB0_4:
	setp.lt.u32 	%p5, %r3, 3;
	@%p5 bra 	$L__BB0_6;
$L__BB0_5:
	cvt.rn.f64.s32 	%fd11, %r32;
	add.f64 	%fd12, %fd11, 0d3FE0000000000000;
	mul.f64 	%fd13, %fd12, %fd1;
	cvt.rn.f32.f64 	%f13, %fd13;
	mul.f32 	%f14, %f13, %f13;
	cvt.f64.f32 	%fd14, %f14;
	add.f64 	%fd15, %fd14, 0d3FF0000000000000;
	mov.f64 	%fd16, 0d4010000000000000;
	div.rn.f64 	%fd17, %fd16, %fd15;
	cvt.f64.f32 	%fd18, %f28;
	add.f64 	%fd19, %fd17, %fd18;
	cvt.rn.f32.f64 	%f15, %fd19;
	add.s32 	%r27, %r32, %r2;
	cvt.rn.f64.s32 	%fd20, %r27;
	add.f64 	%fd21, %fd20, 0d3FE0000000000000;
	mul.f64 	%fd22, %fd21, %fd1;
	cvt.rn.f32.f64 	%f16, %fd22;
	mul.f32 	%f17, %f16, %f16;
	cvt.f64.f32 	%fd23, %f17;
	add.f64 	%fd24, %fd23, 0d3FF0000000000000;
	div.rn.f64 	%fd25, %fd16, %fd24;
	cvt.f64.f32 	%fd26, %f15;
	add.f64 	%fd27, %fd25, %fd26;
	cvt.rn.f32.f64 	%f18, %fd27;
	add.s32 	%r28, %r27, %r2;
	cvt.rn.f64.s32 	%fd28, %r28;
	add.f64 	%fd29, %fd28, 0d3FE0000000000000;
	mul.f64 	%fd30, %fd29, %fd1;
	cvt.rn.f32.f64 	%f19, %fd30;
	mul.f32 	%f20, %f19, %f19;
	cvt.f64.f32 	%fd31, %f20;
	add.f64 	%fd32, %fd31, 0d3FF0000000000000;
	div.rn.f64 	%fd33, %fd16, %fd32;
	cvt.f64.f32 	%fd34, %f18;
	add.f64 	%fd35, %fd33, %fd34;
	cvt.rn.f32.f64 	%f21, %fd35;
	add.s32 	%r29, %r28, %r2;
	cvt.rn.f64.s32 	%fd36, %r29;
	add.f64 	%fd37, %fd36, 0d3FE0000000000000;
	mul.f64 	%fd38, %fd37, %fd1;
	cvt.rn.f32.f64 	%f22, %fd38;
	mul.f32 	%f23, %f22, %f22;
	cvt.f64.f32 	%fd39, %f23;
	add.f64 	%fd40, %fd39, 0d3FF0000000000000;
	div.rn.f64 	%fd41, %fd16, %fd40;
	cvt.f64.f32 	%fd42, %f21;
	add.f64 	%fd43, %fd41, %fd42;
	cvt.rn.f32.f64 	%f28, %fd43;
	add.s32 	%r32, %r29, %r2;
	setp.lt.s32 	%p6, %r32, %r12;
	@%p6 bra 	$L__BB0_5;
$L__BB0_6:
	st.global.f32 	[%rd1], %f28;
$L__BB0_7:
	ret;

}


// ===== COMPILED SASS (sm_100) =====

	.target	sm_100

	.elftype	@"ET_EXEC"


//--------------------- .note.nv.tkinfo           --------------------------
	.section	.note.nv.tkinfo,"",@"SHT_NOTE"
	.sectionflags	@"SHF_NOTE_NV_TKINFO"
	.tkinfo
        /*0018*/ 	.word	0x00000002
        /*0030*/ 	.string	""
        /*0030*/ 	.string	"ptxas"
        /*0030*/ 	.string	"Cuda compilation tools, release 13.0, V13.0.88"
        /*0030*/ 	.string	"Build cuda_13.0.r13.0/compiler.36424714_0"
        /*0030*/ 	.string	"-arch sm_100 -m 64 "



//--------------------- .note.nv.cuinfo           --------------------------
	.section	.note.nv.cuinfo,"",@"SHT_NOTE"
	.sectionflags	@"SHF_NOTE_NV_CUINFO"
        /*0018*/ 	.short	0x0002
        /*001a*/ 	.short	0x0064
        /*001c*/ 	.short	0x0082
	.zero		2


//--------------------- .nv.info                  --------------------------
	.section	.nv.info,"",@"SHT_CUDA_INFO"
	.align	4


	//----- nvinfo : EIATTR_REGCOUNT
	.align		4
        /*0000*/ 	.byte	0x04, 0x2f
        /*0002*/ 	.short	(.L_1 - .L_0)
	.align		4
.L_0:
        /*0004*/ 	.word	index@(cal_pi)
        /*0008*/ 	.word	0x00000020


	//----- nvinfo : EIATTR_FRAME_SIZE
	.align		4
.L_1:
        /*000c*/ 	.byte	0x04, 0x11
        /*000e*/ 	.short	(.L_3 - .L_2)
	.align		4
.L_2:
        /*0010*/ 	.word	index@($__internal_0_$__cuda_sm20_div_rn_f64_full)
        /*0014*/ 	.word	0x00000000


	//----- nvinfo : EIATTR_FRAME_SIZE
	.align		4
.L_3:
        /*0018*/ 	.byte	0x04, 0x11
        /*001a*/ 	.short	(.L_5 - .L_4)
	.align		4
.L_4:
        /*001c*/ 	.word	index@(cal_pi)
        /*0020*/ 	.word	0x00000000


	//----- nvinfo : EIATTR_MIN_STACK_SIZE
	.align		4
.L_5:
        /*0024*/ 	.byte	0x04, 0x12
        /*0026*/ 	.short	(.L_7 - .L_6)
	.align		4
.L_6:
        /*0028*/ 	.word	index@(cal_pi)
        /*002c*/ 	.word	0x00000000
.L_7:


//--------------------- .nv.compat                --------------------------
	.section	.nv.compat,"",@"SHT_CUDA_COMPAT_INFO"
	.align	4
        /*0000*/ 	.byte	0x02, 0x09, 0x00, 0x00, 0x02, 0x02, 0x01, 0x00, 0x02, 0x05, 0x05, 0x00, 0x03, 0x07, 0x01, 0x01
        /*0010*/ 	.byte	0x02, 0x03, 0x00, 0x00, 0x02, 0x06, 0x01, 0x00, 0x04, 0x0b, 0x08, 0x00, 0x01, 0x00, 0x00, 0x00
        /*0020*/ 	.byte	0x00, 0x00, 0x00, 0x00


//--------------------- .nv.info.cal_pi           --------------------------
	.section	.nv.info.cal_pi,"",@"SHT_CUDA_INFO"
	.sectionflags	@""
	.align	4


	//----- nvinfo : EIATTR_CUDA_API_VERSION
	.align		4
        /*0000*/ 	.byte	0x04, 0x37
        /*0002*/ 	.short	(.L_9 - .L_8)
.L_8:
        /*0004*/ 	.word	0x00000082


	//----- nvinfo : EIATTR_KPARAM_INFO
	.align		4
.L_9:
        /*0008*/ 	.byte	0x04, 0x17
        /*000a*/ 	.short	(.L_11 - .L_10)
.L_10:
        /*000c*/ 	.word	0x00000000
        /*0010*/ 	.short	0x0004
        /*0012*/ 	.short	0x0014
        /*0014*/ 	.byte	0x00, 0xf0, 0x11, 0x00


	//----- nvinfo : EIATTR_KPARAM_INFO
	.align		4
.L_11:
        /*0018*/ 	.byte	0x04, 0x17
        /*001a*/ 	.short	(.L_13 - .L_12)
.L_12:
        /*001c*/ 	.word	0x00000000
        /*0020*/ 	.short	0x0003
        /*0022*/ 	.short	0x0010
        /*0024*/ 	.byte	0x00, 0xf0, 0x11, 0x00


	//----- nvinfo : EIATTR_KPARAM_INFO
	.align		4
.L_13:
        /*0028*/ 	.byte	0x04, 0x17
        /*002a*/ 	.short	(.L_15 - .L_14)
.L_14:
        /*002c*/ 	.word	0x00000000
        /*0030*/ 	.short	0x0002
        /*0032*/ 	.short	0x000c
        /*0034*/ 	.byte	0x00, 0xf0, 0x11, 0x00


	//----- nvinfo : EIATTR_KPARAM_INFO
	.align		4
.L_15:
        /*0038*/ 	.byte	0x04, 0x17
        /*003a*/ 	.short	(.L_17 - .L_16)
.L_16:
        /*003c*/ 	.word	0x00000000
        /*0040*/ 	.short	0x0001
        /*0042*/ 	.short	0x0008
        /*0044*/ 	.byte	0x00, 0xf0, 0x11, 0x00


	//----- nvinfo : EIATTR_KPARAM_INFO
	.align		4
.L_17:
        /*0048*/ 	.byte	0x04, 0x17
        /*004a*/ 	.short	(.L_19 - .L_18)
.L_18:
        /*004c*/ 	.word	0x00000000
        /*0050*/ 	.short	0x0000
        /*0052*/ 	.short	0x0000
        /*0054*/ 	.byte	0x00, 0xf5, 0x21, 0x00


	//----- nvinfo : EIATTR_SPARSE_MMA_MASK
	.align		4
.L_19:
        /*0058*/ 	.byte	0x03, 0x50
        /*005a*/ 	.short	0x0000


	//----- nvinfo : EIATTR_MAXREG_COUNT
	.align		4
        /*005c*/ 	.byte	0x03, 0x1b
        /*005e*/ 	.short	0x00ff


	//----- nvinfo : EIATTR_MERCURY_ISA_VERSION
	.align		4
        /*0060*/ 	.byte	0x03, 0x5f
        /*0062*/ 	.short	0x0101


	//----- nvinfo : EIATTR_VRC_CTA_INIT_COUNT
	.align		4
        /*0064*/ 	.byte	0x02, 0x4a
	.zero		1
	.zero		1


	//----- nvinfo : EIATTR_EXIT_INSTR_OFFSETS
	.align		4
        /*0068*/ 	.byte	0x04, 0x1c
        /*006a*/ 	.short	(.L_21 - .L_20)


	//   ....[0]....
.L_20:
        /*006c*/ 	.word	0x00000070


	//   ....[1]....
        /*0070*/ 	.word	0x00000cf0


	//----- nvinfo : EIATTR_CRS_STACK_SIZE
	.align		4
.L_21:
        /*0074*/ 	.byte	0x04, 0x1e
        /*0076*/ 	.short	(.L_23 - .L_22)
.L_22:
        /*0078*/ 	.word	0x00000000


	//----- nvinfo : EIATTR_CBANK_PARAM_SIZE
	.align		4
.L_23:
        /*007c*/ 	.byte	0x03, 0x19
        /*007e*/ 	.short	0x0018


	//----- nvinfo : EIATTR_PARAM_CBANK
	.align		4
        /*0080*/ 	.byte	0x04, 0x0a
        /*0082*/ 	.short	(.L_25 - .L_24)
	.align		4
.L_24:
        /*0084*/ 	.word	index@(.nv.constant0.cal_pi)
        /*0088*/ 	.short	0x0380
        /*008a*/ 	.short	0x0018


	//----- nvinfo : EIATTR_SW_WAR
	.align		4
.L_25:
        /*008c*/ 	.byte	0x04, 0x36
        /*008e*/ 	.short	(.L_27 - .L_26)
.L_26:
        /*0090*/ 	.word	0x00000008
.L_27:


//--------------------- .nv.callgraph             --------------------------
	.section	.nv.callgraph,"",@"SHT_CUDA_CALLGRAPH"
	.align	4
	.sectionentsize	8
	.align		4
        /*0000*/ 	.word	0x00000000
	.align		4
        /*0004*/ 	.word	0xffffffff
	.align		4
        /*0008*/ 	.word	0x00000000
	.align		4
        /*000c*/ 	.word	0xfffffffe
	.align		4
        /*0010*/ 	.word	0x00000000
	.align		4
        /*0014*/ 	.word	0xfffffffd
	.align		4
        /*0018*/ 	.word	0x00000000
	.align		4
        /*001c*/ 	.word	0xfffffffc


//--------------------- .text.cal_pi              --------------------------
	.section	.text.cal_pi,"ax",@progbits
	.align	128
        .global         cal_pi
        .type           cal_pi,@function
        .size           cal_pi,(.L_x_23 - cal_pi)
        .other          cal_pi,@"STO_CUDA_ENTRY STV_DEFAULT"
cal_pi:
.text.cal_pi:
[----:B------:R-:W-:Y:S01]  /*0000*/  LDC R1, c[0x0][0x37c] ;  /* 0x0000df00ff017b82 */ /* 0x000fe20000000800 */
[----:B------:R-:W0:Y:S07]  /*0010*/  S2R R3, SR_TID.X ;  /* 0x0000000000037919 */ /* 0x000e2e0000002100 */
[----:B------:R-:W0:Y:S01]  /*0020*/  S2UR UR4, SR_CTAID.X ;  /* 0x00000000000479c3 */ /* 0x000e220000002500 */
[----:B------:R-:W1:Y:S07]  /*0030*/  LDCU UR8, c[0x0][0x388] ;  /* 0x00007100ff0877ac */ /* 0x000e6e0008000800 */
[----:B------:R-:W0:Y:S02]  /*0040*/  LDC R6, c[0x0][0x360] ;  /* 0x0000d800ff067b82 */ /* 0x000e240000000800 */
[----:B0-----:R-:W-:-:S05]  /*0050*/  IMAD R6, R6, UR4, R3 ;  /* 0x0000000406067c24 */ /* 0x001fca000f8e0203 */
[----:B-1----:R-:W-:-:S13]  /*0060*/  ISETP.GE.AND P0, PT, R6, UR8, PT ;  /* 0x0000000806007c0c */ /* 0x002fda000bf06270 */
[----:B------:R-:W-:Y:S05]  /*0070*/  @P0 EXIT ;  /* 0x000000000000094d */ /* 0x000fea0003800000 */
[----:B------:R-:W0:Y:S01]  /*0080*/  LDC.64 R8, c[0x0][0x380] ;  /* 0x0000e000ff087b82 */ /* 0x000e220000000a00 */
[----:B------:R-:W1:Y:S01]  /*0090*/  LDCU.64 UR6, c[0x0][0x358] ;  /* 0x00006b00ff0677ac */ /* 0x000e620008000a00 */
[----:B------:R-:W2:Y:S01]  /*00a0*/  LDCU.64 UR4, c[0x0][0x390] ;  /* 0x00007200ff0477ac */ /* 0x000ea20008000a00 */
[----:B0-----:R-:W-:-:S05]  /*00b0*/  IMAD.WIDE R8, R6, 0x4, R8 ;  /* 0x0000000406087825 */ /* 0x001fca00078e0208 */
[----:B-1----:R0:W5:Y:S01]  /*00c0*/  LDG.E R5, desc[UR6][R8.64] ;  /* 0x0000000608057981 */ /* 0x002162000c1e1900 */
[----:B--2---:R-:W-:Y:S01]  /*00d0*/  UIMAD UR5, UR5, UR4, URZ ;  /* 0x00000004050572a4 */ /* 0x004fe2000f8e02ff */
[----:B------:R-:W-:Y:S01]  /*00e0*/  BSSY.RECONVERGENT B0, `(.L_x_0) ;  /* 0x0000044000007945 */ /* 0x000fe20003800200 */
[----:B------:R-:W1:Y:S04]  /*00f0*/  LDCU UR4, c[0x0][0x38c] ;  /* 0x00007180ff0477ac */ /* 0x000e680008000800 */
[----:B------:R-:W-:Y:S01]  /*0100*/  VIADD R0, R6, UR5 ;  /* 0x0000000506007c36 */ /* 0x000fe20008000000 */
[----:B------:R-:W-:Y:S01]  /*0110*/  ISETP.NE.U32.AND P2, PT, RZ, UR5, PT ;  /* 0x00000005ff007c0c */ /* 0x000fe2000bf45070 */
[----:B------:R-:W-:Y:S01]  /*0120*/  IMAD R11, RZ, RZ, -UR5 ;  /* 0x80000005ff0b7e24 */ /* 0x000fe2000f8e02ff */
[----:B------:R-:W2:Y:S02]  /*0130*/  I2F.U32.RP R10, UR5 ;  /* 0x00000005000a7d06 */ /* 0x000ea40008209000 */
[----:B------:R-:W-:-:S02]  /*0140*/  ISETP.GE.AND P0, PT, R0, UR8, PT ;  /* 0x0000000800007c0c */ /* 0x000fc4000bf06270 */
[----:B------:R-:W-:Y:S01]  /*0150*/  VIMNMX R7, PT, PT, R0, UR8, !PT ;  /* 0x0000000800077c48 */ /* 0x000fe2000ffe0100 */
[----:B------:R-:W-:Y:S01]  /*0160*/  UMOV UR8, 0x40100000 ;  /* 0x4010000000087882 */ /* 0x000fe20000000000 */
[----:B------:R-:W-:-:S04]  /*0170*/  SEL R4, RZ, 0x1, P0 ;  /* 0x00000001ff047807 */ /* 0x000fc80000000000 */
[----:B------:R-:W-:Y:S01]  /*0180*/  IADD3 R7, PT, PT, R7, -R0, -R4 ;  /* 0x8000000007077210 */ /* 0x000fe20007ffe804 */
[----:B--2---:R-:W2:Y:S02]  /*0190*/  MUFU.RCP R10, R10 ;  /* 0x0000000a000a7308 */ /* 0x004ea40000001000 */
[----:B--2---:R-:W-:-:S06]  /*01a0*/  VIADD R2, R10, 0xffffffe ;  /* 0x0ffffffe0a027836 */ /* 0x004fcc0000000000 */
[----:B------:R2:W3:Y:S02]  /*01b0*/  F2I.FTZ.U32.TRUNC.NTZ R3, R2 ;  /* 0x0000000200037305 */ /* 0x0004e4000021f000 */
[----:B--2---:R-:W-:Y:S02]  /*01c0*/  IMAD.MOV.U32 R2, RZ, RZ, RZ ;  /* 0x000000ffff027224 */ /* 0x004fe400078e00ff */
[----:B---3--:R-:W-:-:S04]  /*01d0*/  IMAD R11, R11, R3, RZ ;  /* 0x000000030b0b7224 */ /* 0x008fc800078e02ff */
[----:B------:R-:W-:-:S06]  /*01e0*/  IMAD.HI.U32 R10, R3, R11, R2 ;  /* 0x0000000b030a7227 */ /* 0x000fcc00078e0002 */
[----:B------:R-:W-:Y:S02]  /*01f0*/  IMAD.HI.U32 R3, R10, R7, RZ ;  /* 0x000000070a037227 */ /* 0x000fe400078e00ff */
[----:B-1----:R-:W1:Y:S01]  /*0200*/  F2F.F64.F32 R10, UR4 ;  /* 0x00000004000a7d10 */ /* 0x002e620008201800 */
[----:B------:R-:W-:Y:S01]  /*0210*/  UMOV UR4, URZ ;  /* 0x000000ff00047c82 */ /* 0x000fe20008000000 */
[----:B------:R-:W-:-:S04]  /*0220*/  IMAD.MOV R0, RZ, RZ, -R3 ;  /* 0x000000ffff007224 */ /* 0x000fc800078e0a03 */
[----:B------:R-:W-:-:S05]  /*0230*/  IMAD R7, R0, UR5, R7 ;  /* 0x0000000500077c24 */ /* 0x000fca000f8e0207 */
[----:B------:R-:W-:-:S13]  /*0240*/  ISETP.GE.U32.AND P0, PT, R7, UR5, PT ;  /* 0x0000000507007c0c */ /* 0x000fda000bf06070 */
[----:B------:R-:W-:Y:S02]  /*0250*/  @P0 VIADD R7, R7, -UR5 ;  /* 0x8000000507070c36 */ /* 0x000fe40008000000 */
[----:B------:R-:W-:-:S03]  /*0260*/  @P0 VIADD R3, R3, 0x1 ;  /* 0x0000000103030836 */ /* 0x000fc60000000000 */
[----:B------:R-:W-:-:S13]  /*0270*/  ISETP.GE.U32.AND P1, PT, R7, UR5, PT ;  /* 0x0000000507007c0c */ /* 0x000fda000bf26070 */
[----:B------:R-:W-:Y:S01]  /*0280*/  @P1 VIADD R3, R3, 0x1 ;  /* 0x0000000103031836 */ /* 0x000fe20000000000 */
[----:B------:R-:W-:-:S05]  /*0290*/  @!P2 LOP3.LUT R3, RZ, UR5, RZ, 0x33, !PT ;  /* 0x00000005ff03ac12 */ /* 0x000fca000f8e33ff */
[----:B------:R-:W-:-:S05]  /*02a0*/  IMAD.IADD R7, R4, 0x1, R3 ;  /* 0x0000000104077824 */ /* 0x000fca00078e0203 */
[----:B------:R-:W-:-:S04]  /*02b0*/  LOP3.LUT R0, R7, 0x3, RZ, 0xc0, !PT ;  /* 0x0000000307007812 */ /* 0x000fc800078ec0ff */
[----:B------:R-:W-:-:S13]  /*02c0*/  ISETP.NE.AND P0, PT, R0, 0x3, PT ;  /* 0x000000030000780c */ /* 0x000fda0003f05270 */
[----:B01----:R-:W-:Y:S05]  /*02d0*/  @!P0 BRA `(.L_x_1) ;  /* 0x0000000000908947 */ /* 0x003fea0003800000 */
[----:B------:R-:W-:-:S05]  /*02e0*/  VIADD R0, R7, 0x1 ;  /* 0x0000000107007836 */ /* 0x000fca0000000000 */
[----:B------:R-:W-:-:S05]  /*02f0*/  LOP3.LUT R0, R0, 0x3, RZ, 0xc0, !PT ;  /* 0x0000000300007812 */ /* 0x000fca00078ec0ff */
[----:B------:R-:W-:-:S07]  /*0300*/  IMAD.MOV R24, RZ, RZ, -R0 ;  /* 0x000000ffff187224 */ /* 0x000fce00078e0a00 */
.L_x_4:
[----:B0-----:R-:W0:Y:S01]  /*0310*/  I2F.F64 R2, R6 ;  /* 0x0000000600027312 */ /* 0x001e220000201c00 */
[----:B------:R-:W-:Y:S01]  /*0320*/  MOV R12, 0x1 ;  /* 0x00000001000c7802 */ /* 0x000fe20000000f00 */
[----:B------:R-:W-:Y:S01]  /*0330*/  VIADD R24, R24, 0x1 ;  /* 0x0000000118187836 */ /* 0x000fe20000000000 */
[----:B------:R-:W-:Y:S04]  /*0340*/  BSSY.RECONVERGENT B1, `(.L_x_2) ;  /* 0x0000018000017945 */ /* 0x000fe80003800200 */
[----:B------:R-:W-:Y:S01]  /*0350*/  ISETP.NE.AND P1, PT, R24, RZ, PT ;  /* 0x000000ff1800720c */ /* 0x000fe20003f25270 */
[----:B0-----:R-:W-:-:S08]  /*0360*/  DADD R2, R2, 0.5 ;  /* 0x3fe0000002027429 */ /* 0x001fd00000000000 */
[----:B------:R-:W-:-:S10]  /*0370*/  DMUL R2, R10, R2 ;  /* 0x000000020a027228 */ /* 0x000fd40000000000 */
[----:B------:R-:W0:Y:S02]  /*0380*/  F2F.F32.F64 R2, R2 ;  /* 0x0000000200027310 */ /* 0x000e240000301000 */
[----:B0-----:R-:W-:-:S06]  /*0390*/  FMUL R0, R2, R2 ;  /* 0x0000000202007220 */ /* 0x001fcc0000400000 */
[----:B------:R-:W0:Y:S02]  /*03a0*/  F2F.F64.F32 R14, R0 ;  /* 0x00000000000e7310 */ /* 0x000e240000201800 */
[----:B0-----:R-:W-:-:S06]  /*03b0*/  DADD R14, R14, 1 ;  /* 0x3ff000000e0e7429 */ /* 0x001fcc0000000000 */
[----:B------:R-:W0:Y:S02]  /*03c0*/  MUFU.RCP64H R13, R15 ;  /* 0x0000000f000d7308 */ /* 0x000e240000001800 */
[----:B0-----:R-:W-:-:S08]  /*03d0*/  DFMA R16, -R14, R12, 1 ;  /* 0x3ff000000e10742b */ /* 0x001fd0000000010c */
[----:B------:R-:W-:-:S08]  /*03e0*/  DFMA R16, R16, R16, R16 ;  /* 0x000000101010722b */ /* 0x000fd00000000010 */
[----:B------:R-:W-:-:S08]  /*03f0*/  DFMA R16, R12, R16, R12 ;  /* 0x000000100c10722b */ /* 0x000fd0000000000c */
[----:B------:R-:W-:-:S08]  /*0400*/  DFMA R12, -R14, R16, 1 ;  /* 0x3ff000000e0c742b */ /* 0x000fd00000000110 */
[----:B------:R-:W-:-:S08]  /*0410*/  DFMA R12, R16, R12, R16 ;  /* 0x0000000c100c722b */ /* 0x000fd00000000010 */
[----:B------:R-:W-:-:S08]  /*0420*/  DMUL R2, R12, 4 ;  /* 0x401000000c027828 */ /* 0x000fd00000000000 */
[----:B------:R-:W-:-:S08]  /*0430*/  DFMA R16, -R14, R2, 4 ;  /* 0x401000000e10742b */ /* 0x000fd00000000102 */
[----:B------:R-:W-:-:S10]  /*0440*/  DFMA R2, R12, R16, R2 ;  /* 0x000000100c02722b */ /* 0x000fd40000000002 */
[----:B------:R-:W-:-:S05]  /*0450*/  FFMA R0, RZ, R15, R3 ;  /* 0x0000000fff007223 */ /* 0x000fca0000000003 */
[----:B------:R-:W-:-:S13]  /*0460*/  FSETP.GT.AND P0, PT, |R0|, 1.469367938527859385e-39, PT ;  /* 0x001000000000780b */ /* 0x000fda0003f04200 */
[----:B-1----:R-:W-:Y:S05]  /*0470*/  @P0 BRA `(.L_x_3) ;  /* 0x0000000000100947 */ /* 0x002fea0003800000 */
[----:B------:R-:W-:-:S07]  /*0480*/  MOV R4, 0x4a0 ;  /* 0x000004a000047802 */ /* 0x000fce0000000f00 */
[----:B-----5:R-:W-:Y:S05]  /*0490*/  CALL.REL.NOINC `($__internal_0_$__cuda_sm20_div_rn_f64_full) ;  /* 0x0000000800187944 */ /* 0x020fea0003c00000 */
[----:B------:R-:W-:Y:S02]  /*04a0*/  IMAD.MOV.U32 R2, RZ, RZ, R12 ;  /* 0x000000ffff027224 */ /* 0x000fe400078e000c */
[----:B------:R-:W-:-:S07]  /*04b0*/  IMAD.MOV.U32 R3, RZ, RZ, R13 ;  /* 0x000000ffff037224 */ /* 0x000fce00078e000d */
.L_x_3:
[----:B------:R-:W-:Y:S05]  /*04c0*/  BSYNC.RECONVERGENT B1 ;  /* 0x0000000000017941 */ /* 0x000fea0003800200 */
.L_x_2:
[----:B-----5:R-:W0:Y:S01]  /*04d0*/  F2F.F64.F32 R4, R5 ;  /* 0x0000000500047310 */ /* 0x020e220000201800 */
[----:B------:R-:W-:Y:S01]  /*04e0*/  VIADD R6, R6, UR5 ;  /* 0x0000000506067c36 */ /* 0x000fe20008000000 */
[----:B0-----:R-:W-:-:S06]  /*04f0*/  DADD R2, R4, R2 ;  /* 0x0000000004027229 */ /* 0x001fcc0000000002 */
[----:B------:R0:W1:Y:S01]  /*0500*/  F2F.F32.F64 R5, R2 ;  /* 0x0000000200057310 */ /* 0x0000620000301000 */
[----:B------:R-:W-:Y:S05]  /*0510*/  @P1 BRA `(.L_x_4) ;  /* 0xfffffffc007c1947 */ /* 0x000fea000383ffff */
.L_x_1:
[----:B------:R-:W-:Y:S05]  /*0520*/  BSYNC.RECONVERGENT B0 ;  /* 0x0000000000007941 */ /* 0x000fea0003800200 */
.L_x_0:
[----:B------:R-:W-:Y:S01]  /*0530*/  ISETP.GE.U32.AND P0, PT, R7, 0x3, PT ;  /* 0x000000030700780c */ /* 0x000fe20003f06070 */
[----:B------:R-:W2:Y:S01]  /*0540*/  LDCU UR9, c[0x0][0x388] ;  /* 0x00007100ff0977ac */ /* 0x000ea20008000800 */
[----:B------:R-:W-:Y:S11]  /*0550*/  BSSY.RECONVERGENT B0, `(.L_x_5) ;  /* 0x0000078000007945 */ /* 0x000ff60003800200 */
[----:B------:R-:W-:Y:S05]  /*0560*/  @!P0 BRA `(.L_x_6) ;  /* 0x0000000400d88947 */ /* 0x000fea0003800000 */
.L_x_15:
[----:B0--3--:R-:W0:Y:S01]  /*0570*/  I2F.F64 R2, R6 ;  /* 0x0000000600027312 */ /* 0x009e220000201c00 */
[----:B------:R-:W-:Y:S01]  /*0580*/  IMAD.MOV.U32 R12, RZ, RZ, 0x1 ;  /* 0x00000001ff0c7424 */ /* 0x000fe200078e00ff */
[----:B------:R-:W-:Y:S01]  /*0590*/  BSSY.RECONVERGENT B1, `(.L_x_7) ;  /* 0x0000017000017945 */ /* 0x000fe20003800200 */
        /* <DEDUP_REMOVED lines=17> */
[----:B----4-:R-:W-:Y:S05]  /*06b0*/  @P0 BRA `(.L_x_8) ;  /* 0x0000000000100947 */ /* 0x010fea0003800000 */
[----:B------:R-:W-:-:S07]  /*06c0*/  MOV R4, 0x6e0 ;  /* 0x000006e000047802 */ /* 0x000fce0000000f00 */
[----:B-12--5:R-:W-:Y:S05]  /*06d0*/  CALL.REL.NOINC `($__internal_0_$__cuda_sm20_div_rn_f64_full) ;  /* 0x0000000400887944 */ /* 0x026fea0003c00000 */
[----:B------:R-:W-:Y:S02]  /*06e0*/  IMAD.MOV.U32 R2, RZ, RZ, R12 ;  /* 0x000000ffff027224 */ /* 0x000fe400078e000c */
[----:B------:R-:W-:-:S07]  /*06f0*/  IMAD.MOV.U32 R3, RZ, RZ, R13 ;  /* 0x000000ffff037224 */ /* 0x000fce00078e000d */
.L_x_8:
[----:B--2---:R-:W-:Y:S05]  /*0700*/  BSYNC.RECONVERGENT B1 ;  /* 0x0000000000017941 */ /* 0x004fea0003800200 */
.L_x_7:
[----:B------:R-:W-:Y:S01]  /*0710*/  VIADD R6, R6, UR5 ;  /* 0x0000000506067c36 */ /* 0x000fe20008000000 */
[----:B------:R-:W-:Y:S01]  /*0720*/  MOV R16, 0x1 ;  /* 0x0000000100107802 */ /* 0x000fe20000000f00 */
[----:B-1---5:R-:W0:Y:S01]  /*0730*/  F2F.F64.F32 R4, R5 ;  /* 0x0000000500047310 */ /* 0x022e220000201800 */
[----:B------:R-:W-:Y:S07]  /*0740*/  BSSY.RECONVERGENT B1, `(.L_x_9) ;  /* 0x0000018000017945 */ /* 0x000fee0003800200 */
[----:B------:R-:W1:Y:S01]  /*0750*/  I2F.F64 R12, R6 ;  /* 0x00000006000c7312 */ /* 0x000e620000201c00 */
[----:B0-----:R-:W-:-:S07]  /*0760*/  DADD R2, R4, R2 ;  /* 0x0000000004027229 */ /* 0x001fce0000000002 */
[----:B------:R-:W-:Y:S01]  /*0770*/  F2F.F32.F64 R7, R2 ;  /* 0x0000000200077310 */ /* 0x000fe20000301000 */
[----:B-1----:R-:W-:-:S08]  /*0780*/  DADD R12, R12, 0.5 ;  /* 0x3fe000000c0c7429 */ /* 0x002fd00000000000 */
        /* <DEDUP_REMOVED lines=16> */
[----:B------:R-:W-:Y:S05]  /*0890*/  @P0 BRA `(.L_x_10) ;  /* 0x0000000000080947 */ /* 0x000fea0003800000 */
[----:B------:R-:W-:-:S07]  /*08a0*/  MOV R4, 0x8c0 ;  /* 0x000008c000047802 */ /* 0x000fce0000000f00 */
[----:B------:R-:W-:Y:S05]  /*08b0*/  CALL.REL.NOINC `($__internal_0_$__cuda_sm20_div_rn_f64_full) ;  /* 0x0000000400107944 */ /* 0x000fea0003c00000 */
.L_x_10:
[----:B------:R-:W-:Y:S05]  /*08c0*/  BSYNC.RECONVERGENT B1 ;  /* 0x0000000000017941 */ /* 0x000fea0003800200 */
.L_x_9:
[----:B------:R-:W-:Y:S01]  /*08d0*/  VIADD R6, R6, UR5 ;  /* 0x0000000506067c36 */ /* 0x000fe20008000000 */
[----:B------:R-:W-:Y:S01]  /*08e0*/  BSSY.RECONVERGENT B1, `(.L_x_11) ;  /* 0x000001c000017945 */ /* 0x000fe20003800200 */
[----:B------:R-:W-:Y:S02]  /*08f0*/  IMAD.MOV.U32 R4, RZ, RZ, 0x1 ;  /* 0x00000001ff047424 */ /* 0x000fe400078e00ff */
[----:B------:R-:W0:Y:S02]  /*0900*/  I2F.F64 R2, R6 ;  /* 0x0000000600027312 */ /* 0x000e240000201c00 */
        /* <DEDUP_REMOVED lines=11> */
[----:B------:R-:W-:Y:S02]  /*09c0*/  DFMA R16, R16, R4, R16 ;  /* 0x000000041010722b */ /* 0x000fe40000000010 */
[----:B------:R-:W0:Y:S06]  /*09d0*/  F2F.F64.F32 R4, R7 ;  /* 0x0000000700047310 */ /* 0x000e2c0000201800 */
[----:B------:R-:W-:-:S08]  /*09e0*/  DMUL R2, R16, 4 ;  /* 0x4010000010027828 */ /* 0x000fd00000000000 */
[----:B------:R-:W-:Y:S02]  /*09f0*/  DFMA R18, -R14, R2, 4 ;  /* 0x401000000e12742b */ /* 0x000fe40000000102 */
[----:B0-----:R-:W-:-:S06]  /*0a00*/  DADD R4, R4, R12 ;  /* 0x0000000004047229 */ /* 0x001fcc000000000c */
[----:B------:R-:W-:-:S04]  /*0a10*/  DFMA R2, R16, R18, R2 ;  /* 0x000000121002722b */ /* 0x000fc80000000002 */
[----:B------:R0:W1:Y:S06]  /*0a20*/  F2F.F32.F64 R5, R4 ;  /* 0x0000000400057310 */ /* 0x00006c0000301000 */
[----:B------:R-:W-:-:S05]  /*0a30*/  FFMA R0, RZ, R15, R3 ;  /* 0x0000000fff007223 */ /* 0x000fca0000000003 */
[----:B------:R-:W-:-:S13]  /*0a40*/  FSETP.GT.AND P0, PT, |R0|, 1.469367938527859385e-39, PT ;  /* 0x001000000000780b */ /* 0x000fda0003f04200 */
[----:B01----:R-:W-:Y:S05]  /*0a50*/  @P0 BRA `(.L_x_12) ;  /* 0x0000000000100947 */ /* 0x003fea0003800000 */
[----:B------:R-:W-:-:S07]  /*0a60*/  MOV R4, 0xa80 ;  /* 0x00000a8000047802 */ /* 0x000fce0000000f00 */
[----:B------:R-:W-:Y:S05]  /*0a70*/  CALL.REL.NOINC `($__internal_0_$__cuda_sm20_div_rn_f64_full) ;  /* 0x0000000000a07944 */ /* 0x000fea0003c00000 */
[----:B------:R-:W-:Y:S02]  /*0a80*/  IMAD.MOV.U32 R2, RZ, RZ, R12 ;  /* 0x000000ffff027224 */ /* 0x000fe400078e000c */
[----:B------:R-:W-:-:S07]  /*0a90*/  IMAD.MOV.U32 R3, RZ, RZ, R13 ;  /* 0x000000ffff037224 */ /* 0x000fce00078e000d */
.L_x_12:
[----:B------:R-:W-:Y:S05]  /*0aa0*/  BSYNC.RECONVERGENT B1 ;  /* 0x0000000000017941 */ /* 0x000fea0003800200 */
.L_x_11:
[----:B------:R-:W-:Y:S01]  /*0ab0*/  VIADD R6, R6, UR5 ;  /* 0x0000000506067c36 */ /* 0x000fe20008000000 */
[----:B------:R-:W0:Y:S01]  /*0ac0*/  F2F.F64.F32 R4, R5 ;  /* 0x0000000500047310 */ /* 0x000e220000201800 */
[----:B------:R-:W-:Y:S01]  /*0ad0*/  IMAD.MOV.U32 R16, RZ, RZ, 0x1 ;  /* 0x00000001ff107424 */ /* 0x000fe200078e00ff */
[----:B------:R-:W-:Y:S06]  /*0ae0*/  BSSY.RECONVERGENT B1, `(.L_x_13) ;  /* 0x0000018000017945 */ /* 0x000fec0003800200 */
        /* <DEDUP_REMOVED lines=23> */
.L_x_14:
[----:B------:R-:W-:Y:S05]  /*0c60*/  BSYNC.RECONVERGENT B1 ;  /* 0x0000000000017941 */ /* 0x000fea0003800200 */
.L_x_13:
[----:B------:R-:W0:Y:S01]  /*0c70*/  F2F.F64.F32 R2, R7 ;  /* 0x0000000700027310 */ /* 0x000e220000201800 */
[----:B------:R-:W-:-:S05]  /*0c80*/  VIADD R6, R6, UR5 ;  /* 0x0000000506067c36 */ /* 0x000fca0008000000 */
[----:B------:R-:W-:Y:S01]  /*0c90*/  ISETP.GE.AND P0, PT, R6, UR9, PT ;  /* 0x0000000906007c0c */ /* 0x000fe2000bf06270 */
[----:B0-----:R-:W-:-:S06]  /*0ca0*/  DADD R2, R2, R12 ;  /* 0x0000000002027229 */ /* 0x001fcc000000000c */
[----:B------:R3:W4:Y:S06]  /*0cb0*/  F2F.F32.F64 R5, R2 ;  /* 0x0000000200057310 */ /* 0x00072c0000301000 */
[----:B------:R-:W-:Y:S05]  /*0cc0*/  @!P0 BRA `(.L_x_15) ;  /* 0xfffffff800288947 */ /* 0x000fea000383ffff */
.L_x_6:
[----:B--2---:R-:W-:Y:S05]  /*0cd0*/  BSYNC.RECONVERGENT B0 ;  /* 0x0000000000007941 */ /* 0x004fea0003800200 */
.L_x_5:
[----:B-1--45:R-:W-:Y:S01]  /*0ce0*/  STG.E desc[UR6][R8.64], R5 ;  /* 0x0000000508007986 */ /* 0x032fe2000c101906 */
[----:B------:R-:W-:Y:S05]  /*0cf0*/  EXIT ;  /* 0x000000000000794d */ /* 0x000fea0003800000 */
        .weak           $__internal_0_$__cuda_sm20_div_rn_f64_full
        .type           $__internal_0_$__cuda_sm20_div_rn_f64_full,@function
        .size           $__internal_0_$__cuda_sm20_div_rn_f64_full,(.L_x_23 - $__internal_0_$__cuda_sm20_div_rn_f64_full)
$__internal_0_$__cuda_sm20_div_rn_f64_full:
[C---:B------:R-:W-:Y:S01]  /*0d00*/  FSETP.GEU.AND P0, PT, |R15|.reuse, 1.469367938527859385e-39, PT ;  /* 0x001000000f00780b */ /* 0x040fe20003f0e200 */
[----:B------:R-:W-:Y:S01]  /*0d10*/  IMAD.U32 R17, RZ, RZ, UR8 ;  /* 0x00000008ff117e24 */ /* 0x000fe2000f8e00ff */
[C---:B------:R-:W-:Y:S01]  /*0d20*/  LOP3.LUT R12, R15.reuse, 0x800fffff, RZ, 0xc0, !PT ;  /* 0x800fffff0f0c7812 */ /* 0x040fe200078ec0ff */
[----:B------:R-:W-:Y:S01]  /*0d30*/  IMAD.U32 R16, RZ, RZ, UR4 ;  /* 0x00000004ff107e24 */ /* 0x000fe2000f8e00ff */
[----:B------:R-:W-:Y:S02]  /*0d40*/  MOV R2, 0x1 ;  /* 0x0000000100027802 */ /* 0x000fe40000000f00 */
[----:B------:R-:W-:Y:S01]  /*0d50*/  LOP3.LUT R13, R12, 0x3ff00000, RZ, 0xfc, !PT ;  /* 0x3ff000000c0d7812 */ /* 0x000fe200078efcff */
[----:B------:R-:W-:Y:S01]  /*0d60*/  IMAD.MOV.U32 R12, RZ, RZ, R14 ;  /* 0x000000ffff0c7224 */ /* 0x000fe200078e000e */
[----:B------:R-:W-:Y:S01]  /*0d70*/  LOP3.LUT R26, R15, 0x7ff00000, RZ, 0xc0, !PT ;  /* 0x7ff000000f1a7812 */ /* 0x000fe200078ec0ff */
[----:B------:R-:W-:-:S04]  /*0d80*/  IMAD.MOV.U32 R18, RZ, RZ, R16 ;  /* 0x000000ffff127224 */ /* 0x000fc800078e0010 */
[----:B------:R-:W-:-:S06]  /*0d90*/  @!P0 DMUL R12, R14, 8.98846567431157953865e+307 ;  /* 0x7fe000000e0c8828 */ /* 0x000fcc0000000000 */
[----:B------:R-:W0:Y:S02]  /*0da0*/  MUFU.RCP64H R3, R13 ;  /* 0x0000000d00037308 */ /* 0x000e240000001800 */
[----:B0-----:R-:W-:-:S08]  /*0db0*/  DFMA R20, R2, -R12, 1 ;  /* 0x3ff000000214742b */ /* 0x001fd0000000080c */
[----:B------:R-:W-:-:S08]  /*0dc0*/  DFMA R20, R20, R20, R20 ;  /* 0x000000141414722b */ /* 0x000fd00000000014 */
[----:B------:R-:W-:Y:S01]  /*0dd0*/  DFMA R20, R2, R20, R2 ;  /* 0x000000140214722b */ /* 0x000fe20000000002 */
[----:B------:R-:W-:Y:S01]  /*0de0*/  LOP3.LUT R3, R17, 0x7ff00000, RZ, 0xc0, !PT ;  /* 0x7ff0000011037812 */ /* 0x000fe200078ec0ff */
[----:B------:R-:W-:-:S03]  /*0df0*/  IMAD.MOV.U32 R2, RZ, RZ, 0x1ca00000 ;  /* 0x1ca00000ff027424 */ /* 0x000fc600078e00ff */
[----:B------:R-:W-:Y:S01]  /*0e00*/  ISETP.GE.U32.AND P2, PT, R3, R26, PT ;  /* 0x0000001a0300720c */ /* 0x000fe20003f46070 */
[----:B------:R-:W-:Y:S02]  /*0e10*/  IMAD.MOV.U32 R0, RZ, RZ, R3 ;  /* 0x000000ffff007224 */ /* 0x000fe400078e0003 */
[----:B------:R-:W-:Y:S01]  /*0e20*/  DFMA R28, R20, -R12, 1 ;  /* 0x3ff00000141c742b */ /* 0x000fe2000000080c */
[----:B------:R-:W-:Y:S02]  /*0e30*/  SEL R19, R2, 0x63400000, !P2 ;  /* 0x6340000002137807 */ /* 0x000fe40005000000 */
[----:B------:R-:W-:Y:S02]  /*0e40*/  FSETP.GEU.AND P2, PT, |R17|, 1.469367938527859385e-39, PT ;  /* 0x001000001100780b */ /* 0x000fe40003f4e200 */
[----:B------:R-:W-:-:S03]  /*0e50*/  LOP3.LUT R19, R19, 0x800fffff, R17, 0xf8, !PT ;  /* 0x800fffff13137812 */ /* 0x000fc600078ef811 */
[----:B------:R-:W-:-:S08]  /*0e60*/  DFMA R28, R20, R28, R20 ;  /* 0x0000001c141c722b */ /* 0x000fd00000000014 */
[----:B------:R-:W-:Y:S05]  /*0e70*/  @P2 BRA `(.L_x_16) ;  /* 0x0000000000202947 */ /* 0x000fea0003800000 */
[----:B------:R-:W-:Y:S01]  /*0e80*/  LOP3.LUT R0, R15, 0x7ff00000, RZ, 0xc0, !PT ;  /* 0x7ff000000f007812 */ /* 0x000fe200078ec0ff */
[----:B------:R-:W-:-:S03]  /*0e90*/  IMAD.MOV.U32 R20, RZ, RZ, RZ ;  /* 0x000000ffff147224 */ /* 0x000fc600078e00ff */
[----:B------:R-:W-:-:S04]  /*0ea0*/  ISETP.GE.U32.AND P2, PT, R3, R0, PT ;  /* 0x000000000300720c */ /* 0x000fc80003f46070 */
[----:B------:R-:W-:-:S04]  /*0eb0*/  SEL R21, R2, 0x63400000, !P2 ;  /* 0x6340000002157807 */ /* 0x000fc80005000000 */
[----:B------:R-:W-:-:S04]  /*0ec0*/  LOP3.LUT R21, R21, 0x80000000, R17, 0xf8, !PT ;  /* 0x8000000015157812 */ /* 0x000fc800078ef811 */
[----:B------:R-:W-:-:S06]  /*0ed0*/  LOP3.LUT R21, R21, 0x100000, RZ, 0xfc, !PT ;  /* 0x0010000015157812 */ /* 0x000fcc00078efcff */
[----:B------:R-:W-:-:S10]  /*0ee0*/  DFMA R18, R18, 2, -R20 ;  /* 0x400000001212782b */ /* 0x000fd40000000814 */
[----:B------:R-:W-:-:S07]  /*0ef0*/  LOP3.LUT R0, R19, 0x7ff00000, RZ, 0xc0, !PT ;  /* 0x7ff0000013007812 */ /* 0x000fce00078ec0ff */
.L_x_16:
[----:B------:R-:W-:Y:S01]  /*0f00*/  DMUL R20, R28, R18 ;  /* 0x000000121c147228 */ /* 0x000fe20000000000 */
[----:B------:R-:W-:Y:S01]  /*0f10*/  @!P0 LOP3.LUT R26, R13, 0x7ff00000, RZ, 0xc0, !PT ;  /* 0x7ff000000d1a8812 */ /* 0x000fe200078ec0ff */
[----:B------:R-:W-:Y:S06]  /*0f20*/  BSSY.RECONVERGENT B2, `(.L_x_17) ;  /* 0x0000038000027945 */ /* 0x000fec0003800200 */
[----:B------:R-:W-:-:S08]  /*0f30*/  DFMA R22, R20, -R12, R18 ;  /* 0x8000000c1416722b */ /* 0x000fd00000000012 */
[----:B------:R-:W-:Y:S01]  /*0f40*/  DFMA R22, R28, R22, R20 ;  /* 0x000000161c16722b */ /* 0x000fe20000000014 */
[----:B------:R-:W-:Y:S02]  /*0f50*/  VIADD R20, R0, 0xffffffff ;  /* 0xffffffff00147836 */ /* 0x000fe40000000000 */
[----:B------:R-:W-:-:S03]  /*0f60*/  VIADD R21, R26, 0xffffffff ;  /* 0xffffffff1a157836 */ /* 0x000fc60000000000 */
[----:B------:R-:W-:-:S04]  /*0f70*/  ISETP.GT.U32.AND P0, PT, R20, 0x7feffffe, PT ;  /* 0x7feffffe1400780c */ /* 0x000fc80003f04070 */
[----:B------:R-:W-:-:S13]  /*0f80*/  ISETP.GT.U32.OR P0, PT, R21, 0x7feffffe, P0 ;  /* 0x7feffffe1500780c */ /* 0x000fda0000704470 */
[----:B------:R-:W-:Y:S05]  /*0f90*/  @P0 BRA `(.L_x_18) ;  /* 0x00000000006c0947 */ /* 0x000fea0003800000 */
[----:B------:R-:W-:-:S04]  /*0fa0*/  LOP3.LUT R16, R15, 0x7ff00000, RZ, 0xc0, !PT ;  /* 0x7ff000000f107812 */ /* 0x000fc800078ec0ff */
[CC--:B------:R-:W-:Y:S02]  /*0fb0*/  VIADDMNMX R0, R3.reuse, -R16.reuse, 0xb9600000, !PT ;  /* 0xb960000003007446 */ /* 0x0c0fe40007800910 */
[----:B------:R-:W-:Y:S01]  /*0fc0*/  ISETP.GE.U32.AND P0, PT, R3, R16, PT ;  /* 0x000000100300720c */ /* 0x000fe20003f06070 */
[----:B------:R-:W-:Y:S01]  /*0fd0*/  IMAD.MOV.U32 R16, RZ, RZ, RZ ;  /* 0x000000ffff107224 */ /* 0x000fe200078e00ff */
[----:B------:R-:W-:Y:S02]  /*0fe0*/  VIMNMX R0, PT, PT, R0, 0x46a00000, PT ;  /* 0x46a0000000007848 */ /* 0x000fe40003fe0100 */
[----:B------:R-:W-:-:S04]  /*0ff0*/  SEL R3, R2, 0x63400000, !P0 ;  /* 0x6340000002037807 */ /* 0x000fc80004000000 */
[----:B------:R-:W-:-:S05]  /*1000*/  IADD3 R0, PT, PT, -R3, R0, RZ ;  /* 0x0000000003007210 */ /* 0x000fca0007ffe1ff */
[----:B------:R-:W-:-:S06]  /*1010*/  VIADD R17, R0, 0x7fe00000 ;  /* 0x7fe0000000117836 */ /* 0x000fcc0000000000 */
[----:B------:R-:W-:-:S10]  /*1020*/  DMUL R2, R22, R16 ;  /* 0x0000001016027228 */ /* 0x000fd40000000000 */
[----:B------:R-:W-:-:S13]  /*1030*/  FSETP.GTU.AND P0, PT, |R3|, 1.469367938527859385e-39, PT ;  /* 0x001000000300780b */ /* 0x000fda0003f0c200 */
[----:B------:R-:W-:Y:S05]  /*1040*/  @P0 BRA `(.L_x_19) ;  /* 0x0000000000940947 */ /* 0x000fea0003800000 */
[----:B------:R-:W-:Y:S01]  /*1050*/  DFMA R12, R22, -R12, R18 ;  /* 0x8000000c160c722b */ /* 0x000fe20000000012 */
[----:B------:R-:W-:-:S09]  /*1060*/  IMAD.MOV.U32 R16, RZ, RZ, RZ ;  /* 0x000000ffff107224 */ /* 0x000fd200078e00ff */
[C---:B------:R-:W-:Y:S02]  /*1070*/  FSETP.NEU.AND P0, PT, R13.reuse, RZ, PT ;  /* 0x000000ff0d00720b */ /* 0x040fe40003f0d000 */
[----:B------:R-:W-:-:S04]  /*1080*/  LOP3.LUT R15, R13, 0x80000000, R15, 0x48, !PT ;  /* 0x800000000d0f7812 */ /* 0x000fc800078e480f */
[----:B------:R-:W-:-:S07]  /*1090*/  LOP3.LUT R17, R15, R17, RZ, 0xfc, !PT ;  /* 0x000000110f117212 */ /* 0x000fce00078efcff */
[----:B------:R-:W-:Y:S05]  /*10a0*/  @!P0 BRA `(.L_x_19) ;  /* 0x00000000007c8947 */ /* 0x000fea0003800000 */
[----:B------:R-:W-:Y:S01]  /*10b0*/  IMAD.MOV R13, RZ, RZ, -R0 ;  /* 0x000000ffff0d7224 */ /* 0x000fe200078e0a00 */
[----:B------:R-:W-:Y:S01]  /*10c0*/  DMUL.RP R16, R22, R16 ;  /* 0x0000001016107228 */ /* 0x000fe20000008000 */
[----:B------:R-:W-:-:S06]  /*10d0*/  IMAD.MOV.U32 R12, RZ, RZ, RZ ;  /* 0x000000ffff0c7224 */ /* 0x000fcc00078e00ff */
[----:B------:R-:W-:-:S03]  /*10e0*/  DFMA R12, R2, -R12, R22 ;  /* 0x8000000c020c722b */ /* 0x000fc60000000016 */
[----:B------:R-:W-:-:S03]  /*10f0*/  LOP3.LUT R15, R17, R15, RZ, 0x3c, !PT ;  /* 0x0000000f110f7212 */ /* 0x000fc600078e3cff */
[----:B------:R-:W-:-:S04]  /*1100*/  IADD3 R12, PT, PT, -R0, -0x43300000, RZ ;  /* 0xbcd00000000c7810 */ /* 0x000fc80007ffe1ff */
[----:B------:R-:W-:-:S04]  /*1110*/  FSETP.NEU.AND P0, PT, |R13|, R12, PT ;  /* 0x0000000c0d00720b */ /* 0x000fc80003f0d200 */
[----:B------:R-:W-:Y:S02]  /*1120*/  FSEL R2, R16, R2, !P0 ;  /* 0x0000000210027208 */ /* 0x000fe40004000000 */
[----:B------:R-:W-:Y:S01]  /*1130*/  FSEL R3, R15, R3, !P0 ;  /* 0x000000030f037208 */ /* 0x000fe20004000000 */
[----:B------:R-:W-:Y:S06]  /*1140*/  BRA `(.L_x_19) ;  /* 0x0000000000547947 */ /* 0x000fec0003800000 */
.L_x_18:
[----:B------:R-:W-:-:S14]  /*1150*/  DSETP.NAN.AND P0, PT, R16, R16, PT ;  /* 0x000000101000722a */ /* 0x000fdc0003f08000 */
[----:B------:R-:W-:Y:S05]  /*1160*/  @P0 BRA `(.L_x_20) ;  /* 0x0000000000440947 */ /* 0x000fea0003800000 */
[----:B------:R-:W-:-:S14]  /*1170*/  DSETP.NAN.AND P0, PT, R14, R14, PT ;  /* 0x0000000e0e00722a */ /* 0x000fdc0003f08000 */
[----:B------:R-:W-:Y:S05]  /*1180*/  @P0 BRA `(.L_x_21) ;  /* 0x0000000000300947 */ /* 0x000fea0003800000 */
[----:B------:R-:W-:Y:S01]  /*1190*/  ISETP.NE.AND P0, PT, R0, R26, PT ;  /* 0x0000001a0000720c */ /* 0x000fe20003f05270 */
[----:B------:R-:W-:Y:S02]  /*11a0*/  IMAD.MOV.U32 R2, RZ, RZ, 0x0 ;  /* 0x00000000ff027424 */ /* 0x000fe400078e00ff */
[----:B------:R-:W-:-:S10]  /*11b0*/  IMAD.MOV.U32 R3, RZ, RZ, -0x80000 ;  /* 0xfff80000ff037424 */ /* 0x000fd400078e00ff */
[----:B------:R-:W-:Y:S05]  /*11c0*/  @!P0 BRA `(.L_x_19) ;  /* 0x0000000000348947 */ /* 0x000fea0003800000 */
[----:B------:R-:W-:Y:S02]  /*11d0*/  ISETP.NE.AND P0, PT, R0, 0x7ff00000, PT ;  /* 0x7ff000000000780c */ /* 0x000fe40003f05270 */
[----:B------:R-:W-:Y:S02]  /*11e0*/  LOP3.LUT R3, R17, 0x80000000, R15, 0x48, !PT ;  /* 0x8000000011037812 */ /* 0x000fe400078e480f */
[----:B------:R-:W-:-:S13]  /*11f0*/  ISETP.EQ.OR P0, PT, R26, RZ, !P0 ;  /* 0x000000ff1a00720c */ /* 0x000fda0004702670 */
[----:B------:R-:W-:Y:S01]  /*1200*/  @P0 LOP3.LUT R0, R3, 0x7ff00000, RZ, 0xfc, !PT ;  /* 0x7ff0000003000812 */ /* 0x000fe200078efcff */
[----:B------:R-:W-:Y:S01]  /*1210*/  @!P0 IMAD.MOV.U32 R2, RZ, RZ, RZ ;  /* 0x000000ffff028224 */ /* 0x000fe200078e00ff */
[----:B------:R-:W-:-:S03]  /*1220*/  @P0 MOV R2, RZ ;  /* 0x000000ff00020202 */ /* 0x000fc60000000f00 */
[----:B------:R-:W-:Y:S01]  /*1230*/  @P0 IMAD.MOV.U32 R3, RZ, RZ, R0 ;  /* 0x000000ffff030224 */ /* 0x000fe200078e0000 */
[----:B------:R-:W-:Y:S06]  /*1240*/  BRA `(.L_x_19) ;  /* 0x0000000000147947 */ /* 0x000fec0003800000 */
.L_x_21:
[----:B------:R-:W-:Y:S01]  /*1250*/  LOP3.LUT R3, R15, 0x80000, RZ, 0xfc, !PT ;  /* 0x000800000f037812 */ /* 0x000fe200078efcff */
[----:B------:R-:W-:Y:S01]  /*1260*/  IMAD.MOV.U32 R2, RZ, RZ, R14 ;  /* 0x000000ffff027224 */ /* 0x000fe200078e000e */
[----:B------:R-:W-:Y:S06]  /*1270*/  BRA `(.L_x_19) ;  /* 0x0000000000087947 */ /* 0x000fec0003800000 */
.L_x_20:
[----:B------:R-:W-:Y:S01]  /*1280*/  LOP3.LUT R3, R17, 0x80000, RZ, 0xfc, !PT ;  /* 0x0008000011037812 */ /* 0x000fe200078efcff */
[----:B------:R-:W-:-:S07]  /*1290*/  IMAD.MOV.U32 R2, RZ, RZ, R16 ;  /* 0x000000ffff027224 */ /* 0x000fce00078e0010 */
.L_x_19:
[----:B------:R-:W-:Y:S05]  /*12a0*/  BSYNC.RECONVERGENT B2 ;  /* 0x0000000000027941 */ /* 0x000fea0003800200 */
.L_x_17:
[----:B------:R-:W-:Y:S02]  /*12b0*/  IMAD.MOV.U32 R12, RZ, RZ, R2 ;  /* 0x000000ffff0c7224 */ /* 0x000fe400078e0002 */
[----:B------:R-:W-:Y:S02]  /*12c0*/  IMAD.MOV.U32 R13, RZ, RZ, R3 ;  /* 0x000000ffff0d7224 */ /* 0x000fe400078e0003 */
[----:B------:R-:W-:Y:S02]  /*12d0*/  IMAD.MOV.U32 R2, RZ, RZ, R4 ;  /* 0x000000ffff027224 */ /* 0x000fe400078e0004 */
[----:B------:R-:W-:-:S04]  /*12e0*/  IMAD.MOV.U32 R3, RZ, RZ, 0x0 ;  /* 0x00000000ff037424 */ /* 0x000fc800078e00ff */
[----:B------:R-:W-:Y:S05]  /*12f0*/  RET.REL.NODEC R2 `(cal_pi) ;  /* 0xffffffec02407950 */ /* 0x000fea0003c3ffff */
.L_x_22:
[----:B------:R-:W-:-:S00]  /*1300*/  BRA `(.L_x_22) ;  /* 0xfffffffc00fc7947 */ /* 0x000fc0000383ffff */
[----:B------:R-:W-:-:S00]  /*1310*/  NOP ;  /* 0x0000000000007918 */ /* 0x000fc00000000000 */
        /* <DEDUP_REMOVED lines=14> */
.L_x_23:


//--------------------- .nv.shared.reserved.0     --------------------------
	.section	.nv.shared.reserved.0,"aw",@nobits
	.weak		__nv_reservedSMEM_offset_0_alias
	.size		__nv_reservedSMEM_offset_0_alias, 0, 64
	.other		__nv_reservedSMEM_offset_0_alias,@"STO_CUDA_RESERVED_SHARED STV_DEFAULT"
__nv_reservedSMEM_offset_0_alias:
	.zero		0
	.zero		64


//--------------------- .nv.constant0.cal_pi      --------------------------
	.section	.nv.constant0.cal_pi,"a",@progbits
	.sectionflags	@""
	.align	4
.nv.constant0.cal_pi:
	.zero		920


//--------------------- SYMBOLS --------------------------

	.type		.nv.reservedSmem.offset0,@object
	.size		.nv.reservedSmem.offset0,0x4
